//
// Generated by NVIDIA NVVM Compiler
//
// Compiler Build ID: CL-36424714
// Cuda compilation tools, release 13.0, V13.0.88
// Based on NVVM 20.0.0
//

.version 9.0
.target sm_100
.address_size 64

	// .globl	default_function_kernel0
// _ZZ24default_function_kernel0E20placeholder_d_shared has been demoted
// _ZZ24default_function_kernel0E18placeholder_shared has been demoted

.visible .entry default_function_kernel0(
	.param .u64 .ptr .align 1 default_function_kernel0_param_0,
	.param .u64 .ptr .align 1 default_function_kernel0_param_1,
	.param .u64 .ptr .align 1 default_function_kernel0_param_2
)
.maxntid 16
{
	.reg .pred 	%p<2>;
	.reg .b32 	%r<39>;
	.reg .b32 	%f<72>;
	.reg .b64 	%rd<20>;
	// demoted variable
	.shared .align 4 .b8 _ZZ24default_function_kernel0E20placeholder_d_shared[256];
	// demoted variable
	.shared .align 4 .b8 _ZZ24default_function_kernel0E18placeholder_shared[1024];
	ld.param.u64 	%rd8, [default_function_kernel0_param_0];
	ld.param.u64 	%rd9, [default_function_kernel0_param_1];
	ld.param.u64 	%rd7, [default_function_kernel0_param_2];
	cvta.to.global.u64 	%rd10, %rd9;
	cvta.to.global.u64 	%rd11, %rd8;
	mov.u32 	%r1, %tid.x;
	shl.b32 	%r11, %r1, 4;
	mov.u32 	%r12, _ZZ24default_function_kernel0E20placeholder_d_shared;
	add.s32 	%r2, %r12, %r11;
	mov.u32 	%r3, %ctaid.x;
	shl.b32 	%r13, %r3, 5;
	and.b32  	%r14, %r13, 2147479552;
	shl.b32 	%r15, %r1, 8;
	and.b32  	%r16, %r15, 3072;
	or.b32  	%r17, %r14, %r16;
	shl.b32 	%r18, %r1, 2;
	and.b32  	%r19, %r18, 12;
	or.b32  	%r20, %r17, %r19;
	mov.u32 	%r21, _ZZ24default_function_kernel0E18placeholder_shared;
	add.s32 	%r4, %r21, %r11;
	shl.b32 	%r22, %r3, 14;
	and.b32  	%r23, %r22, 2145386496;
	and.b32  	%r5, %r3, 127;
	shl.b32 	%r24, %r3, 12;
	and.b32  	%r25, %r24, 520192;
	or.b32  	%r26, %r23, %r25;
	or.b32  	%r27, %r26, %r16;
	or.b32  	%r28, %r27, %r19;
	and.b32  	%r29, %r11, 192;
	add.s32 	%r6, %r12, %r29;
	mad.lo.s32 	%r7, %r1, 48, %r4;
	mul.wide.u32 	%rd12, %r20, 4;
	add.s64 	%rd19, %rd11, %rd12;
	mul.wide.u32 	%rd13, %r28, 4;
	add.s64 	%rd14, %rd13, %rd10;
	add.s64 	%rd18, %rd14, 4194304;
	mov.f32 	%f71, 0f00000000;
	mov.b32 	%r38, 0;
$L__BB0_1:
	bar.sync 	0;
	ld.global.nc.v4.f32 	{%f4, %f5, %f6, %f7}, [%rd19];
	st.shared.v4.f32 	[%r2], {%f4, %f5, %f6, %f7};
	ld.global.nc.v4.f32 	{%f8, %f9, %f10, %f11}, [%rd18+-4194304];
	st.shared.v4.f32 	[%r4], {%f8, %f9, %f10, %f11};
	ld.global.nc.v4.f32 	{%f12, %f13, %f14, %f15}, [%rd18+-2097152];
	st.shared.v4.f32 	[%r4+256], {%f12, %f13, %f14, %f15};
	ld.global.nc.v4.f32 	{%f16, %f17, %f18, %f19}, [%rd18];
	st.shared.v4.f32 	[%r4+512], {%f16, %f17, %f18, %f19};
	ld.global.nc.v4.f32 	{%f20, %f21, %f22, %f23}, [%rd18+2097152];
	st.shared.v4.f32 	[%r4+768], {%f20, %f21, %f22, %f23};
	bar.sync 	0;
	ld.shared.f32 	%f24, [%r6];
	ld.shared.f32 	%f25, [%r7];
	fma.rn.f32 	%f26, %f24, %f25, %f71;
	ld.shared.f32 	%f27, [%r6+4];
	ld.shared.f32 	%f28, [%r7+4];
	fma.rn.f32 	%f29, %f27, %f28, %f26;
	ld.shared.f32 	%f30, [%r6+8];
	ld.shared.f32 	%f31, [%r7+8];
	fma.rn.f32 	%f32, %f30, %f31, %f29;
	ld.shared.f32 	%f33, [%r6+12];
	ld.shared.f32 	%f34, [%r7+12];
	fma.rn.f32 	%f35, %f33, %f34, %f32;
	ld.shared.f32 	%f36, [%r6+16];
	ld.shared.f32 	%f37, [%r7+16];
	fma.rn.f32 	%f38, %f36, %f37, %f35;
	ld.shared.f32 	%f39, [%r6+20];
	ld.shared.f32 	%f40, [%r7+20];
	fma.rn.f32 	%f41, %f39, %f40, %f38;
	ld.shared.f32 	%f42, [%r6+24];
	ld.shared.f32 	%f43, [%r7+24];
	fma.rn.f32 	%f44, %f42, %f43, %f41;
	ld.shared.f32 	%f45, [%r6+28];
	ld.shared.f32 	%f46, [%r7+28];
	fma.rn.f32 	%f47, %f45, %f46, %f44;
	ld.shared.f32 	%f48, [%r6+32];
	ld.shared.f32 	%f49, [%r7+32];
	fma.rn.f32 	%f50, %f48, %f49, %f47;
	ld.shared.f32 	%f51, [%r6+36];
	ld.shared.f32 	%f52, [%r7+36];
	fma.rn.f32 	%f53, %f51, %f52, %f50;
	ld.shared.f32 	%f54, [%r6+40];
	ld.shared.f32 	%f55, [%r7+40];
	fma.rn.f32 	%f56, %f54, %f55, %f53;
	ld.shared.f32 	%f57, [%r6+44];
	ld.shared.f32 	%f58, [%r7+44];
	fma.rn.f32 	%f59, %f57, %f58, %f56;
	ld.shared.f32 	%f60, [%r6+48];
	ld.shared.f32 	%f61, [%r7+48];
	fma.rn.f32 	%f62, %f60, %f61, %f59;
	ld.shared.f32 	%f63, [%r6+52];
	ld.shared.f32 	%f64, [%r7+52];
	fma.rn.f32 	%f65, %f63, %f64, %f62;
	ld.shared.f32 	%f66, [%r6+56];
	ld.shared.f32 	%f67, [%r7+56];
	fma.rn.f32 	%f68, %f66, %f67, %f65;
	ld.shared.f32 	%f69, [%r6+60];
	ld.shared.f32 	%f70, [%r7+60];
	fma.rn.f32 	%f71, %f69, %f70, %f68;
	add.s32 	%r38, %r38, 1;
	add.s64 	%rd19, %rd19, 64;
	add.s64 	%rd18, %rd18, 64;
	setp.ne.s32 	%p1, %r38, 64;
	@%p1 bra 	$L__BB0_1;
	cvta.to.global.u64 	%rd15, %rd7;
	shl.b32 	%r30, %r3, 4;
	and.b32  	%r31, %r30, 2147481600;
	shl.b32 	%r32, %r1, 7;
	or.b32  	%r33, %r32, %r1;
	shl.b32 	%r34, %r5, 2;
	and.b32  	%r35, %r33, 1539;
	or.b32  	%r36, %r35, %r31;
	or.b32  	%r37, %r36, %r34;
	mul.wide.u32 	%rd16, %r37, 4;
	add.s64 	%rd17, %rd15, %rd16;
	st.global.f32 	[%rd17], %f71;
	ret;

}


// ===== COMPILED SASS (sm_100) =====

	.target	sm_100

	.elftype	@"ET_EXEC"


//--------------------- .note.nv.tkinfo           --------------------------
	.section	.note.nv.tkinfo,"",@"SHT_NOTE"
	.sectionflags	@"SHF_NOTE_NV_TKINFO"
	.tkinfo
        /*0018*/ 	.word	0x00000002
        /*0030*/ 	.string	""
        /*0030*/ 	.string	"ptxas"
        /*0030*/ 	.string	"Cuda compilation tools, release 13.0, V13.0.88"
        /*0030*/ 	.string	"Build cuda_13.0.r13.0/compiler.36424714_0"
        /*0030*/ 	.string	"-arch sm_100 -m 64 "



//--------------------- .note.nv.cuinfo           --------------------------
	.section	.note.nv.cuinfo,"",@"SHT_NOTE"
	.sectionflags	@"SHF_NOTE_NV_CUINFO"
        /*0018*/ 	.short	0x0002
        /*001a*/ 	.short	0x0064
        /*001c*/ 	.short	0x0082
	.zero		2


//--------------------- .nv.info                  --------------------------
	.section	.nv.info,"",@"SHT_CUDA_INFO"
	.align	4


	//----- nvinfo : EIATTR_REGCOUNT
	.align		4
        /*0000*/ 	.byte	0x04, 0x2f
        /*0002*/ 	.short	(.L_1 - .L_0)
	.align		4
.L_0:
        /*0004*/ 	.word	index@(default_function_kernel0)
        /*0008*/ 	.word	0x00000036


	//----- nvinfo : EIATTR_FRAME_SIZE
	.align		4
.L_1:
        /*000c*/ 	.byte	0x04, 0x11
        /*000e*/ 	.short	(.L_3 - .L_2)
	.align		4
.L_2:
        /*0010*/ 	.word	index@(default_function_kernel0)
        /*0014*/ 	.word	0x00000000


	//----- nvinfo : EIATTR_MIN_STACK_SIZE
	.align		4
.L_3:
        /*0018*/ 	.byte	0x04, 0x12
        /*001a*/ 	.short	(.L_5 - .L_4)
	.align		4
.L_4:
        /*001c*/ 	.word	index@(default_function_kernel0)
        /*0020*/ 	.word	0x00000000
.L_5:


//--------------------- .nv.compat                --------------------------
	.section	.nv.compat,"",@"SHT_CUDA_COMPAT_INFO"
	.align	4
        /*0000*/ 	.byte	0x02, 0x09, 0x00, 0x00, 0x02, 0x02, 0x01, 0x00, 0x02, 0x05, 0x05, 0x00, 0x03, 0x07, 0x01, 0x01
        /*0010*/ 	.byte	0x02, 0x03, 0x00, 0x00, 0x02, 0x06, 0x01, 0x00, 0x04, 0x0b, 0x08, 0x00, 0x09, 0x00, 0x00, 0x00
        /*0020*/ 	.byte	0x00, 0x00, 0x00, 0x00


//--------------------- .nv.info.default_function_kernel0 --------------------------
	.section	.nv.info.default_function_kernel0,"",@"SHT_CUDA_INFO"
	.sectionflags	@""
	.align	4


	//----- nvinfo : EIATTR_CUDA_API_VERSION
	.align		4
        /*0000*/ 	.byte	0x04, 0x37
        /*0002*/ 	.short	(.L_7 - .L_6)
.L_6:
        /*0004*/ 	.word	0x00000082


	//----- nvinfo : EIATTR_KPARAM_INFO
	.align		4
.L_7:
        /*0008*/ 	.byte	0x04, 0x17
        /*000a*/ 	.short	(.L_9 - .L_8)
.L_8:
        /*000c*/ 	.word	0x00000000
        /*0010*/ 	.short	0x0002
        /*0012*/ 	.short	0x0010
        /*0014*/ 	.byte	0x00, 0xf5, 0x21, 0x00


	//----- nvinfo : EIATTR_KPARAM_INFO
	.align		4
.L_9:
        /*0018*/ 	.byte	0x04, 0x17
        /*001a*/ 	.short	(.L_11 - .L_10)
.L_10:
        /*001c*/ 	.word	0x00000000
        /*0020*/ 	.short	0x0001
        /*0022*/ 	.short	0x0008
        /*0024*/ 	.byte	0x00, 0xf5, 0x21, 0x00


	//----- nvinfo : EIATTR_KPARAM_INFO
	.align		4
.L_11:
        /*0028*/ 	.byte	0x04, 0x17
        /*002a*/ 	.short	(.L_13 - .L_12)
.L_12:
        /*002c*/ 	.word	0x00000000
        /*0030*/ 	.short	0x0000
        /*0032*/ 	.short	0x0000
        /*0034*/ 	.byte	0x00, 0xf5, 0x21, 0x00


	//----- nvinfo : EIATTR_SPARSE_MMA_MASK
	.align		4
.L_13:
        /*0038*/ 	.byte	0x03, 0x50
        /*003a*/ 	.short	0x0000


	//----- nvinfo : EIATTR_MAXREG_COUNT
	.align		4
        /*003c*/ 	.byte	0x03, 0x1b
        /*003e*/ 	.short	0x00ff


	//----- nvinfo : EIATTR_NUM_BARRIERS
	.align		4
        /*0040*/ 	.byte	0x02, 0x4c
        /*0042*/ 	.byte	0x01
	.zero		1


	//----- nvinfo : EIATTR_MERCURY_ISA_VERSION
	.align		4
        /*0044*/ 	.byte	0x03, 0x5f
        /*0046*/ 	.short	0x0101


	//----- nvinfo : EIATTR_VRC_CTA_INIT_COUNT
	.align		4
        /*0048*/ 	.byte	0x02, 0x4a
	.zero		1
	.zero		1


	//----- nvinfo : EIATTR_EXIT_INSTR_OFFSETS
	.align		4
        /*004c*/ 	.byte	0x04, 0x1c
        /*004e*/ 	.short	(.L_15 - .L_14)


	//   ....[0]....
.L_14:
        /*0050*/ 	.word	0x00000590


	//----- nvinfo : EIATTR_MAX_THREADS
	.align		4
.L_15:
        /*0054*/ 	.byte	0x04, 0x05
        /*0056*/ 	.short	(.L_17 - .L_16)
.L_16:
        /*0058*/ 	.word	0x00000010
        /*005c*/ 	.word	0x00000001
        /*0060*/ 	.word	0x00000001


	//----- nvinfo : EIATTR_CBANK_PARAM_SIZE
	.align		4
.L_17:
        /*0064*/ 	.byte	0x03, 0x19
        /*0066*/ 	.short	0x0018


	//----- nvinfo : EIATTR_PARAM_CBANK
	.align		4
        /*0068*/ 	.byte	0x04, 0x0a
        /*006a*/ 	.short	(.L_19 - .L_18)
	.align		4
.L_18:
        /*006c*/ 	.word	index@(.nv.constant0.default_function_kernel0)
        /*0070*/ 	.short	0x0380
        /*0072*/ 	.short	0x0018


	//----- nvinfo : EIATTR_SW_WAR
	.align		4
.L_19:
        /*0074*/ 	.byte	0x04, 0x36
        /*0076*/ 	.short	(.L_21 - .L_20)
.L_20:
        /*0078*/ 	.word	0x00000008
.L_21:


//--------------------- .nv.callgraph             --------------------------
	.section	.nv.callgraph,"",@"SHT_CUDA_CALLGRAPH"
	.align	4
	.sectionentsize	8
	.align		4
        /*0000*/ 	.word	0x00000000
	.align		4
        /*0004*/ 	.word	0xffffffff
	.align		4
        /*0008*/ 	.word	0x00000000
	.align		4
        /*000c*/ 	.word	0xfffffffe
	.align		4
        /*0010*/ 	.word	0x00000000
	.align		4
        /*0014*/ 	.word	0xfffffffd
	.align		4
        /*0018*/ 	.word	0x00000000
	.align		4
        /*001c*/ 	.word	0xfffffffc


//--------------------- .text.default_function_kernel0 --------------------------
	.section	.text.default_function_kernel0,"ax",@progbits
	.align	128
        .global         default_function_kernel0
        .type           default_function_kernel0,@function
        .size           default_function_kernel0,(.L_x_2 - default_function_kernel0)
        .other          default_function_kernel0,@"STO_CUDA_ENTRY STV_DEFAULT"
default_function_kernel0:
.text.default_function_kernel0:
[----:B------:R-:W-:Y:S01]  /*0000*/  LDC R1, c[0x0][0x37c] ;  /* 0x0000df00ff017b82 */ /* 0x000fe20000000800 */
[----:B------:R-:W0:Y:S07]  /*0010*/  S2R R0, SR_CTAID.X ;  /* 0x0000000000007919 */ /* 0x000e2e0000002500 */
[----:B------:R-:W1:Y:S01]  /*0020*/  LDC.64 R2, c[0x0][0x388] ;  /* 0x0000e200ff027b82 */ /* 0x000e620000000a00 */
[----:B------:R-:W-:Y:S01]  /*0030*/  UMOV UR4, 0x400 ;  /* 0x0000040000047882 */ /* 0x000fe20000000000 */
[----:B------:R-:W-:Y:S01]  /*0040*/  IMAD.MOV.U32 R43, RZ, RZ, RZ ;  /* 0x000000ffff2b7224 */ /* 0x000fe200078e00ff */
[----:B------:R-:W2:Y:S01]  /*0050*/  S2R R36, SR_TID.X ;  /* 0x0000000000247919 */ /* 0x000ea20000002100 */
[----:B------:R-:W-:Y:S01]  /*0060*/  UIADD3 UR5, UPT, UPT, UR4, 0x100, URZ ;  /* 0x0000010004057890 */ /* 0x000fe2000fffe0ff */
[----:B------:R-:W3:Y:S03]  /*0070*/  LDCU.64 UR8, c[0x0][0x358] ;  /* 0x00006b00ff0877ac */ /* 0x000ee60008000a00 */
[----:B------:R-:W4:Y:S08]  /*0080*/  S2UR UR7, SR_CgaCtaId ;  /* 0x00000000000779c3 */ /* 0x000f300000008800 */
[----:B------:R-:W5:Y:S01]  /*0090*/  LDC.64 R38, c[0x0][0x380] ;  /* 0x0000e000ff267b82 */ /* 0x000f620000000a00 */
[C---:B0-----:R-:W-:Y:S01]  /*00a0*/  SHF.L.U32 R4, R0.reuse, 0xe, RZ ;  /* 0x0000000e00047819 */ /* 0x041fe200000006ff */
[----:B----4-:R-:W-:Y:S01]  /*00b0*/  ULEA UR6, UR7, UR5, 0x18 ;  /* 0x0000000507067291 */ /* 0x010fe2000f8ec0ff */
[----:B------:R-:W-:Y:S01]  /*00c0*/  SHF.L.U32 R7, R0, 0xc, RZ ;  /* 0x0000000c00077819 */ /* 0x000fe200000006ff */
[----:B------:R-:W-:Y:S01]  /*00d0*/  ULEA UR5, UR7, UR4, 0x18 ;  /* 0x0000000407057291 */ /* 0x000fe2000f8ec0ff */
[----:B--2---:R-:W-:Y:S01]  /*00e0*/  IMAD.SHL.U32 R5, R36, 0x100, RZ ;  /* 0x0000010024057824 */ /* 0x004fe200078e00ff */
[----:B------:R-:W-:Y:S01]  /*00f0*/  LOP3.LUT R4, R4, 0x7fe00000, RZ, 0xc0, !PT ;  /* 0x7fe0000004047812 */ /* 0x000fe200078ec0ff */
[----:B------:R-:W-:Y:S01]  /*0100*/  UMOV UR4, URZ ;  /* 0x000000ff00047c82 */ /* 0x000fe20008000000 */
[----:B------:R-:W-:-:S02]  /*0110*/  SHF.L.U32 R6, R36, 0x2, RZ ;  /* 0x0000000224067819 */ /* 0x000fc400000006ff */
[----:B------:R-:W-:Y:S01]  /*0120*/  LOP3.LUT R7, R4, 0x7f000, R7, 0xf8, !PT ;  /* 0x0007f00004077812 */ /* 0x000fe200078ef807 */
[----:B------:R-:W-:Y:S01]  /*0130*/  IMAD.SHL.U32 R4, R0, 0x20, RZ ;  /* 0x0000002000047824 */ /* 0x000fe200078e00ff */
[----:B------:R-:W-:Y:S02]  /*0140*/  LOP3.LUT R5, R5, 0xc00, RZ, 0xc0, !PT ;  /* 0x00000c0005057812 */ /* 0x000fe400078ec0ff */
[----:B------:R-:W-:Y:S02]  /*0150*/  LOP3.LUT R6, R6, 0xc, RZ, 0xc0, !PT ;  /* 0x0000000c06067812 */ /* 0x000fe400078ec0ff */
[----:B------:R-:W-:Y:S02]  /*0160*/  LOP3.LUT R4, R5, 0x7ffff000, R4, 0xf8, !PT ;  /* 0x7ffff00005047812 */ /* 0x000fe400078ef804 */
[----:B------:R-:W-:Y:S02]  /*0170*/  LOP3.LUT R7, R6, R7, R5, 0xfe, !PT ;  /* 0x0000000706077212 */ /* 0x000fe400078efe05 */
[----:B------:R-:W-:-:S02]  /*0180*/  LOP3.LUT R5, R4, R6, RZ, 0xfc, !PT ;  /* 0x0000000604057212 */ /* 0x000fc400078efcff */
[----:B------:R-:W-:Y:S01]  /*0190*/  SHF.L.U32 R37, R36, 0x4, RZ ;  /* 0x0000000424257819 */ /* 0x000fe200000006ff */
[----:B-1----:R-:W-:Y:S01]  /*01a0*/  IMAD.WIDE.U32 R2, R7, 0x4, R2 ;  /* 0x0000000407027825 */ /* 0x002fe200078e0002 */
[----:B------:R-:W-:Y:S02]  /*01b0*/  LOP3.LUT R40, R0, 0x7f, RZ, 0xc0, !PT ;  /* 0x0000007f00287812 */ /* 0x000fe400078ec0ff */
[----:B------:R-:W-:Y:S01]  /*01c0*/  LOP3.LUT R42, R37, 0xc0, RZ, 0xc0, !PT ;  /* 0x000000c0252a7812 */ /* 0x000fe200078ec0ff */
[----:B-----5:R-:W-:Y:S01]  /*01d0*/  IMAD.WIDE.U32 R38, R5, 0x4, R38 ;  /* 0x0000000405267825 */ /* 0x020fe200078e0026 */
[----:B------:R-:W-:-:S04]  /*01e0*/  IADD3 R2, P0, PT, R2, 0x400000, RZ ;  /* 0x0040000002027810 */ /* 0x000fc80007f1e0ff */
[----:B------:R-:W-:Y:S01]  /*01f0*/  MOV R41, R39 ;  /* 0x0000002700297202 */ /* 0x000fe20000000f00 */
[----:B------:R-:W-:Y:S01]  /*0200*/  IMAD.X R5, RZ, RZ, R3, P0 ;  /* 0x000000ffff057224 */ /* 0x000fe200000e0603 */
[----:B------:R-:W-:-:S05]  /*0210*/  IADD3 R3, PT, PT, R37, UR6, RZ ;  /* 0x0000000625037c10 */ /* 0x000fca000fffe0ff */
[----:B---3--:R-:W-:-:S07]  /*0220*/  IMAD R39, R36, 0x30, R3 ;  /* 0x0000003024277824 */ /* 0x008fce00078e0203 */
.L_x_0:
[----:B------:R-:W-:Y:S01]  /*0230*/  MOV R3, R5 ;  /* 0x0000000500037202 */ /* 0x000fe20000000f00 */
[----:B------:R-:W-:Y:S01]  /*0240*/  IMAD.MOV.U32 R5, RZ, RZ, R41 ;  /* 0x000000ffff057224 */ /* 0x000fe200078e0029 */
[----:B------:R-:W-:Y:S01]  /*0250*/  MOV R4, R38 ;  /* 0x0000002600047202 */ /* 0x000fe20000000f00 */
[----:B------:R-:W-:Y:S06]  /*0260*/  BAR.SYNC.DEFER_BLOCKING 0x0 ;  /* 0x0000000000007b1d */ /* 0x000fec0000010000 */
[----:B------:R-:W2:Y:S04]  /*0270*/  LDG.E.128.CONSTANT R24, desc[UR8][R4.64] ;  /* 0x0000000804187981 */ /* 0x000ea8000c1e9d00 */
[----:B------:R-:W3:Y:S04]  /*0280*/  LDG.E.128.CONSTANT R28, desc[UR8][R2.64+-0x400000] ;  /* 0xc0000008021c7981 */ /* 0x000ee8000c1e9d00 */
[----:B------:R-:W4:Y:S04]  /*0290*/  LDG.E.128.CONSTANT R32, desc[UR8][R2.64+-0x200000] ;  /* 0xe000000802207981 */ /* 0x000f28000c1e9d00 */
[----:B------:R-:W5:Y:S04]  /*02a0*/  LDG.E.128.CONSTANT R44, desc[UR8][R2.64] ;  /* 0x00000008022c7981 */ /* 0x000f68000c1e9d00 */
[----:B------:R0:W5:Y:S01]  /*02b0*/  LDG.E.128.CONSTANT R48, desc[UR8][R2.64+0x200000] ;  /* 0x2000000802307981 */ /* 0x000162000c1e9d00 */
[----:B------:R-:W-:Y:S01]  /*02c0*/  UIADD3 UR4, UPT, UPT, UR4, 0x1, URZ ;  /* 0x0000000104047890 */ /* 0x000fe2000fffe0ff */
[----:B------:R-:W-:-:S03]  /*02d0*/  IADD3 R38, P0, PT, R38, 0x40, RZ ;  /* 0x0000004026267810 */ /* 0x000fc60007f1e0ff */
[----:B------:R-:W-:Y:S01]  /*02e0*/  UISETP.NE.AND UP0, UPT, UR4, 0x40, UPT ;  /* 0x000000400400788c */ /* 0x000fe2000bf05270 */
[----:B------:R-:W-:Y:S02]  /*02f0*/  IADD3.X R41, PT, PT, RZ, R41, RZ, P0, !PT ;  /* 0x00000029ff297210 */ /* 0x000fe400007fe4ff */
[----:B0-----:R-:W-:Y:S01]  /*0300*/  IADD3 R2, P1, PT, R2, 0x40, RZ ;  /* 0x0000004002027810 */ /* 0x001fe20007f3e0ff */
[----:B--2---:R-:W-:Y:S04]  /*0310*/  STS.128 [R37+UR5], R24 ;  /* 0x0000001825007988 */ /* 0x004fe80008000c05 */
[----:B---3--:R-:W-:Y:S04]  /*0320*/  STS.128 [R37+UR6], R28 ;  /* 0x0000001c25007988 */ /* 0x008fe80008000c06 */
[----:B----4-:R-:W-:Y:S04]  /*0330*/  STS.128 [R37+UR6+0x100], R32 ;  /* 0x0001002025007988 */ /* 0x010fe80008000c06 */
[----:B-----5:R-:W-:Y:S04]  /*0340*/  STS.128 [R37+UR6+0x200], R44 ;  /* 0x0002002c25007988 */ /* 0x020fe80008000c06 */
[----:B------:R-:W-:Y:S01]  /*0350*/  STS.128 [R37+UR6+0x300], R48 ;  /* 0x0003003025007988 */ /* 0x000fe20008000c06 */
[----:B------:R-:W-:Y:S06]  /*0360*/  BAR.SYNC.DEFER_BLOCKING 0x0 ;  /* 0x0000000000007b1d */ /* 0x000fec0000010000 */
[----:B------:R-:W-:Y:S04]  /*0370*/  LDS.128 R4, [R42+UR5] ;  /* 0x000000052a047984 */ /* 0x000fe80008000c00 */
[----:B------:R-:W0:Y:S04]  /*0380*/  LDS.128 R8, [R39] ;  /* 0x0000000027087984 */ /* 0x000e280000000c00 */
[----:B------:R-:W-:Y:S04]  /*0390*/  LDS.128 R12, [R42+UR5+0x10] ;  /* 0x000010052a0c7984 */ /* 0x000fe80008000c00 */
[----:B------:R-:W1:Y:S04]  /*03a0*/  LDS.128 R16, [R39+0x10] ;  /* 0x0000100027107984 */ /* 0x000e680000000c00 */
[----:B------:R-:W-:Y:S04]  /*03b0*/  LDS.128 R20, [R42+UR5+0x20] ;  /* 0x000020052a147984 */ /* 0x000fe80008000c00 */
[----:B------:R-:W2:Y:S04]  /*03c0*/  LDS.128 R24, [R39+0x20] ;  /* 0x0000200027187984 */ /* 0x000ea80000000c00 */
[----:B------:R-:W-:Y:S04]  /*03d0*/  LDS.128 R28, [R42+UR5+0x30] ;  /* 0x000030052a1c7984 */ /* 0x000fe80008000c00 */
[----:B------:R-:W3:Y:S01]  /*03e0*/  LDS.128 R32, [R39+0x30] ;  /* 0x0000300027207984 */ /* 0x000ee20000000c00 */
[----:B0-----:R-:W-:-:S04]  /*03f0*/  FFMA R4, R4, R8, R43 ;  /* 0x0000000804047223 */ /* 0x001fc8000000002b */
[----:B------:R-:W-:-:S04]  /*0400*/  FFMA R5, R5, R9, R4 ;  /* 0x0000000905057223 */ /* 0x000fc80000000004 */
[----:B------:R-:W-:Y:S01]  /*0410*/  FFMA R6, R6, R10, R5 ;  /* 0x0000000a06067223 */ /* 0x000fe20000000005 */
[----:B------:R-:W-:-:S03]  /*0420*/  IADD3.X R5, PT, PT, RZ, R3, RZ, P1, !PT ;  /* 0x00000003ff057210 */ /* 0x000fc60000ffe4ff */
[----:B------:R-:W-:-:S04]  /*0430*/  FFMA R7, R7, R11, R6 ;  /* 0x0000000b07077223 */ /* 0x000fc80000000006 */
[----:B-1----:R-:W-:-:S04]  /*0440*/  FFMA R12, R12, R16, R7 ;  /* 0x000000100c0c7223 */ /* 0x002fc80000000007 */
[----:B------:R-:W-:-:S04]  /*0450*/  FFMA R13, R13, R17, R12 ;  /* 0x000000110d0d7223 */ /* 0x000fc8000000000c */
[----:B------:R-:W-:-:S04]  /*0460*/  FFMA R14, R14, R18, R13 ;  /* 0x000000120e0e7223 */ /* 0x000fc8000000000d */
[----:B------:R-:W-:-:S04]  /*0470*/  FFMA R15, R15, R19, R14 ;  /* 0x000000130f0f7223 */ /* 0x000fc8000000000e */
[----:B--2---:R-:W-:-:S04]  /*0480*/  FFMA R20, R20, R24, R15 ;  /* 0x0000001814147223 */ /* 0x004fc8000000000f */
[----:B------:R-:W-:-:S04]  /*0490*/  FFMA R21, R21, R25, R20 ;  /* 0x0000001915157223 */ /* 0x000fc80000000014 */
[----:B------:R-:W-:-:S04]  /*04a0*/  FFMA R22, R22, R26, R21 ;  /* 0x0000001a16167223 */ /* 0x000fc80000000015 */
[----:B------:R-:W-:-:S04]  /*04b0*/  FFMA R23, R23, R27, R22 ;  /* 0x0000001b17177223 */ /* 0x000fc80000000016 */
[----:B---3--:R-:W-:-:S04]  /*04c0*/  FFMA R28, R28, R32, R23 ;  /* 0x000000201c1c7223 */ /* 0x008fc80000000017 */
[----:B------:R-:W-:-:S04]  /*04d0*/  FFMA R29, R29, R33, R28 ;  /* 0x000000211d1d7223 */ /* 0x000fc8000000001c */
[----:B------:R-:W-:-:S04]  /*04e0*/  FFMA R30, R30, R34, R29 ;  /* 0x000000221e1e7223 */ /* 0x000fc8000000001d */
[----:B------:R-:W-:Y:S01]  /*04f0*/  FFMA R43, R31, R35, R30 ;  /* 0x000000231f2b7223 */ /* 0x000fe2000000001e */
[----:B------:R-:W-:Y:S06]  /*0500*/  BRA.U UP0, `(.L_x_0) ;  /* 0xfffffffd00487547 */ /* 0x000fec000b83ffff */
[----:B------:R-:W0:Y:S01]  /*0510*/  LDC.64 R2, c[0x0][0x390] ;  /* 0x0000e400ff027b82 */ /* 0x000e220000000a00 */
[----:B------:R-:W-:Y:S01]  /*0520*/  IMAD.SHL.U32 R5, R36, 0x80, RZ ;  /* 0x0000008024057824 */ /* 0x000fe200078e00ff */
[----:B------:R-:W-:-:S04]  /*0530*/  SHF.L.U32 R0, R0, 0x4, RZ ;  /* 0x0000000400007819 */ /* 0x000fc800000006ff */
[----:B------:R-:W-:-:S04]  /*0540*/  LOP3.LUT R5, R5, 0x603, R36, 0xc8, !PT ;  /* 0x0000060305057812 */ /* 0x000fc800078ec824 */
[----:B------:R-:W-:-:S04]  /*0550*/  LOP3.LUT R5, R5, 0x7ffff800, R0, 0xf8, !PT ;  /* 0x7ffff80005057812 */ /* 0x000fc800078ef800 */
[----:B------:R-:W-:-:S05]  /*0560*/  LEA R5, R40, R5, 0x2 ;  /* 0x0000000528057211 */ /* 0x000fca00078e10ff */
[----:B0-----:R-:W-:-:S05]  /*0570*/  IMAD.WIDE.U32 R2, R5, 0x4, R2 ;  /* 0x0000000405027825 */ /* 0x001fca00078e0002 */
[----:B------:R-:W-:Y:S01]  /*0580*/  STG.E desc[UR8][R2.64], R43 ;  /* 0x0000002b02007986 */ /* 0x000fe2000c101908 */
[----:B------:R-:W-:Y:S05]  /*0590*/  EXIT ;  /* 0x000000000000794d */ /* 0x000fea0003800000 */
.L_x_1:
[----:B------:R-:W-:-:S00]  /*05a0*/  BRA `(.L_x_1) ;  /* 0xfffffffc00fc7947 */ /* 0x000fc0000383ffff */
[----:B------:R-:W-:-:S00]  /*05b0*/  NOP ;  /* 0x0000000000007918 */ /* 0x000fc00000000000 */
        /* <DEDUP_REMOVED lines=12> */
.L_x_2:


//--------------------- .nv.shared.default_function_kernel0 --------------------------
	.section	.nv.shared.default_function_kernel0,"aw",@nobits
	.sectionflags	@""
	.align	4
.nv.shared.default_function_kernel0:
	.zero		2304


//--------------------- .nv.shared.reserved.0     --------------------------
	.section	.nv.shared.reserved.0,"aw",@nobits
	.weak		__nv_reservedSMEM_offset_0_alias
	.size		__nv_reservedSMEM_offset_0_alias, 0, 64
	.other		__nv_reservedSMEM_offset_0_alias,@"STO_CUDA_RESERVED_SHARED STV_DEFAULT"
__nv_reservedSMEM_offset_0_alias:
	.zero		0
	.zero		64


//--------------------- .nv.constant0.default_function_kernel0 --------------------------
	.section	.nv.constant0.default_function_kernel0,"a",@progbits
	.sectionflags	@""
	.align	4
.nv.constant0.default_function_kernel0:
	.zero		920


//--------------------- SYMBOLS --------------------------

	.type		.nv.reservedSmem.offset0,@object
	.size		.nv.reservedSmem.offset0,0x4
	.type		.nv.reservedSmem.cap,@object
	.size		.nv.reservedSmem.cap,0x4
